	.headerflags	@"EF_CUDA_TEXMODE_UNIFIED EF_CUDA_64BIT_ADDRESS EF_CUDA_ACCELERATORS EF_CUDA_SM90 EF_CUDA_VIRTUAL_SM(EF_CUDA_SM90)"
	.elftype	@"ET_EXEC"


//--------------------- .nv.info                  --------------------------
	.section	.nv.info,"",@"SHT_CUDA_INFO"
	.align	4


	//----- nvinfo : EIATTR_REGCOUNT
	.align		4
        /*0000*/ 	.byte	0x04, 0x2f
        /*0002*/ 	.short	(.L_1 - .L_0)
	.align		4
.L_0:
        /*0004*/ 	.word	index@(triton_poi_fused_convolution_34)
        /*0008*/ 	.word	0x00000015


	//----- nvinfo : EIATTR_MIN_STACK_SIZE
	.align		4
.L_1:
        /*000c*/ 	.byte	0x04, 0x12
        /*000e*/ 	.short	(.L_3 - .L_2)
	.align		4
.L_2:
        /*0010*/ 	.word	index@(triton_poi_fused_convolution_34)
        /*0014*/ 	.word	0x00000000


	//----- nvinfo : EIATTR_FRAME_SIZE
	.align		4
.L_3:
        /*0018*/ 	.byte	0x04, 0x11
        /*001a*/ 	.short	(.L_5 - .L_4)
	.align		4
.L_4:
        /*001c*/ 	.word	index@(triton_poi_fused_convolution_34)
        /*0020*/ 	.word	0x00000000


	//----- nvinfo : EIATTR_MIN_STACK_SIZE
	.align		4
.L_5:
        /*0024*/ 	.byte	0x04, 0x12
        /*0026*/ 	.short	(.L_7 - .L_6)
	.align		4
.L_6:
        /*0028*/ 	.word	index@(triton_poi_fused_convolution_34)
        /*002c*/ 	.word	0x00000000
.L_7:


//--------------------- .nv.info.triton_poi_fused_convolution_34 --------------------------
	.section	.nv.info.triton_poi_fused_convolution_34,"",@"SHT_CUDA_INFO"
	.sectionflags	@""
	.align	4


	//----- nvinfo : EIATTR_CUDA_API_VERSION
	.align		4
        /*0000*/ 	.byte	0x04, 0x37
        /*0002*/ 	.short	(.L_9 - .L_8)
.L_8:
        /*0004*/ 	.word	0x0000007c


	//----- nvinfo : EIATTR_KPARAM_INFO
	.align		4
.L_9:
        /*0008*/ 	.byte	0x04, 0x17
        /*000a*/ 	.short	(.L_11 - .L_10)
.L_10:
        /*000c*/ 	.word	0x00000000
        /*0010*/ 	.short	0x0004
        /*0012*/ 	.short	0x001c
        /*0014*/ 	.byte	0x00, 0xf0, 0x11, 0x00


	//----- nvinfo : EIATTR_KPARAM_INFO
	.align		4
.L_11:
        /*0018*/ 	.byte	0x04, 0x17
        /*001a*/ 	.short	(.L_13 - .L_12)
.L_12:
        /*001c*/ 	.word	0x00000000
        /*0020*/ 	.short	0x0003
        /*0022*/ 	.short	0x0018
        /*0024*/ 	.byte	0x00, 0xf0, 0x11, 0x00


	//----- nvinfo : EIATTR_KPARAM_INFO
	.align		4
.L_13:
        /*0028*/ 	.byte	0x04, 0x17
        /*002a*/ 	.short	(.L_15 - .L_14)
.L_14:
        /*002c*/ 	.word	0x00000000
        /*0030*/ 	.short	0x0002
        /*0032*/ 	.short	0x0010
        /*0034*/ 	.byte	0x00, 0xf4, 0x21, 0x00


	//----- nvinfo : EIATTR_KPARAM_INFO
	.align		4
.L_15:
        /*0038*/ 	.byte	0x04, 0x17
        /*003a*/ 	.short	(.L_17 - .L_16)
.L_16:
        /*003c*/ 	.word	0x00000000
        /*0040*/ 	.short	0x0001
        /*0042*/ 	.short	0x0008
        /*0044*/ 	.byte	0x00, 0xf4, 0x21, 0x00


	//----- nvinfo : EIATTR_KPARAM_INFO
	.align		4
.L_17:
        /*0048*/ 	.byte	0x04, 0x17
        /*004a*/ 	.short	(.L_19 - .L_18)
.L_18:
        /*004c*/ 	.word	0x00000000
        /*0050*/ 	.short	0x0000
        /*0052*/ 	.short	0x0000
        /*0054*/ 	.byte	0x00, 0xf4, 0x21, 0x00


	//----- nvinfo : EIATTR_SPARSE_MMA_MASK
	.align		4
.L_19:
        /*0058*/ 	.byte	0x03, 0x50
        /*005a*/ 	.short	0x0000


	//----- nvinfo : EIATTR_MAXREG_COUNT
	.align		4
        /*005c*/ 	.byte	0x03, 0x1b
        /*005e*/ 	.short	0x00ff


	//----- nvinfo : EIATTR_EXIT_INSTR_OFFSETS
	.align		4
        /*0060*/ 	.byte	0x04, 0x1c
        /*0062*/ 	.short	(.L_21 - .L_20)


	//   ....[0]....
.L_20:
        /*0064*/ 	.word	0x00000380


	//   ....[1]....
        /*0068*/ 	.word	0x00000440


	//----- nvinfo : EIATTR_REQNTID
	.align		4
.L_21:
        /*006c*/ 	.byte	0x04, 0x10
        /*006e*/ 	.short	(.L_23 - .L_22)
.L_22:
        /*0070*/ 	.word	0x00000080
        /*0074*/ 	.word	0x00000001
        /*0078*/ 	.word	0x00000001


	//----- nvinfo : EIATTR_CBANK_PARAM_SIZE
	.align		4
.L_23:
        /*007c*/ 	.byte	0x03, 0x19
        /*007e*/ 	.short	0x0020


	//----- nvinfo : EIATTR_PARAM_CBANK
	.align		4
        /*0080*/ 	.byte	0x04, 0x0a
        /*0082*/ 	.short	(.L_25 - .L_24)
	.align		4
.L_24:
        /*0084*/ 	.word	index@(.nv.constant0.triton_poi_fused_convolution_34)
        /*0088*/ 	.short	0x0210
        /*008a*/ 	.short	0x0020


	//----- nvinfo : EIATTR_SW_WAR
	.align		4
.L_25:
        /*008c*/ 	.byte	0x04, 0x36
        /*008e*/ 	.short	(.L_27 - .L_26)
.L_26:
        /*0090*/ 	.word	0x00000008
.L_27:


//--------------------- .nv.callgraph             --------------------------
	.section	.nv.callgraph,"",@"SHT_CUDA_CALLGRAPH"
	.align	4
	.sectionentsize	8
	.align		4
        /*0000*/ 	.word	0x00000000
	.align		4
        /*0004*/ 	.word	0xffffffff
	.align		4
        /*0008*/ 	.word	0x00000000
	.align		4
        /*000c*/ 	.word	0xfffffffe
	.align		4
        /*0010*/ 	.word	0x00000000
	.align		4
        /*0014*/ 	.word	0xfffffffd
	.align		4
        /*0018*/ 	.word	0x00000000
	.align		4
        /*001c*/ 	.word	0xfffffffc


//--------------------- .text.triton_poi_fused_convolution_34 --------------------------
	.section	.text.triton_poi_fused_convolution_34,"ax",@progbits
	.sectionflags	@"SHF_BARRIERS=1"
	.align	128
        .global         triton_poi_fused_convolution_34
        .type           triton_poi_fused_convolution_34,@function
        .size           triton_poi_fused_convolution_34,(.L_x_1 - triton_poi_fused_convolution_34)
        .other          triton_poi_fused_convolution_34,@"STO_CUDA_ENTRY STV_DEFAULT"
triton_poi_fused_convolution_34:
.text.triton_poi_fused_convolution_34:
[----:B------:R-:W0:Y:S02]  /*0000*/  LDC R1, c[0x0][0x28] ;  /* 0x00000a00ff017b82 */ /* 0x000e240000000800 */
[----:B------:R-:W1:Y:S01]  /*0010*/  S2R R3, SR_CTAID.Y ;  /* 0x0000000000037919 */ /* 0x000e620000002600 */
[----:B------:R-:W2:Y:S01]  /*0020*/  LDC.64 R6, c[0x0][0x218] ;  /* 0x00008600ff067b82 */ /* 0x000ea20000000a00 */
[----:B------:R-:W-:Y:S01]  /*0030*/  ULDC.64 UR6, c[0x0][0x208] ;  /* 0x0000820000067ab9 */ /* 0x000fe20000000a00 */
[----:B------:R-:W3:Y:S01]  /*0040*/  S2R R2, SR_TID.X ;  /* 0x0000000000027919 */ /* 0x000ee20000002100 */
[----:B------:R-:W4:Y:S05]  /*0050*/  S2R R12, SR_CTAID.X ;  /* 0x00000000000c7919 */ /* 0x000f2a0000002500 */
[----:B------:R-:W5:Y:S01]  /*0060*/  LDC.64 R4, c[0x0][0x210] ;  /* 0x00008400ff047b82 */ /* 0x000f620000000a00 */
[----:B-1----:R-:W-:Y:S01]  /*0070*/  IMAD.SHL.U32 R0, R3, 0x8, RZ ;  /* 0x0000000803007824 */ /* 0x002fe200078e00ff */
[----:B------:R-:W-:-:S02]  /*0080*/  SHF.R.S32.HI R9, RZ, 0x1c, R3 ;  /* 0x0000001cff097819 */ /* 0x000fc40000011403 */
[----:B---3--:R-:W-:Y:S02]  /*0090*/  LOP3.LUT R3, R2, 0x1, RZ, 0xc0, !PT ;  /* 0x0000000102037812 */ /* 0x008fe400078ec0ff */
[----:B------:R-:W-:Y:S02]  /*00a0*/  SGXT R9, R9, 0x1 ;  /* 0x000000010909781a */ /* 0x000fe40000000200 */
[----:B------:R-:W-:Y:S01]  /*00b0*/  SHF.R.U32.HI R13, RZ, 0x1, R2 ;  /* 0x00000001ff0d7819 */ /* 0x000fe20000011602 */
[----:B------:R-:W-:Y:S02]  /*00c0*/  IMAD R8, R3, 0x4, R0 ;  /* 0x0000000403087824 */ /* 0x000fe400078e0200 */
[----:B----4-:R-:W-:Y:S01]  /*00d0*/  IMAD.SHL.U32 R12, R12, 0x40, RZ ;  /* 0x000000400c0c7824 */ /* 0x010fe200078e00ff */
[----:B------:R-:W-:Y:S02]  /*00e0*/  SGXT.U32 R13, R13, 0x6 ;  /* 0x000000060d0d781a */ /* 0x000fe40000000000 */
[----:B------:R-:W-:-:S04]  /*00f0*/  LEA.HI R9, R9, R8, RZ, 0x8 ;  /* 0x0000000809097211 */ /* 0x000fc800078f40ff */
[C---:B------:R-:W-:Y:S01]  /*0100*/  LOP3.LUT R11, R9.reuse, 0xffffff00, RZ, 0xc0, !PT ;  /* 0xffffff00090b7812 */ /* 0x040fe200078ec0ff */
[----:B------:R-:W-:-:S04]  /*0110*/  IMAD.SHL.U32 R9, R9, 0x40, RZ ;  /* 0x0000004009097824 */ /* 0x000fc800078e00ff */
[----:B------:R-:W-:Y:S01]  /*0120*/  IMAD.IADD R11, R8, 0x1, -R11 ;  /* 0x00000001080b7824 */ /* 0x000fe200078e0a0b */
[----:B------:R-:W-:Y:S02]  /*0130*/  LOP3.LUT R8, R12, R13, RZ, 0xfc, !PT ;  /* 0x0000000d0c087212 */ /* 0x000fe400078efcff */
[----:B------:R-:W-:Y:S02]  /*0140*/  LOP3.LUT R10, R9, 0xffffc000, RZ, 0xc0, !PT ;  /* 0xffffc000090a7812 */ /* 0x000fe400078ec0ff */
[C---:B------:R-:W-:Y:S01]  /*0150*/  ISETP.GE.AND P0, PT, R8.reuse, 0x40, PT ;  /* 0x000000400800780c */ /* 0x040fe20003f06270 */
[----:B------:R-:W-:-:S04]  /*0160*/  IMAD R9, R8, 0x100, R11 ;  /* 0x0000010008097824 */ /* 0x000fc800078e020b */
[----:B------:R-:W-:Y:S02]  /*0170*/  IMAD.IADD R15, R9, 0x1, R10 ;  /* 0x00000001090f7824 */ /* 0x000fe400078e020a */
[----:B--2---:R-:W-:Y:S01]  /*0180*/  IMAD.WIDE R8, R11, 0x4, R6 ;  /* 0x000000040b087825 */ /* 0x004fe200078e0206 */
[----:B------:R-:W-:-:S03]  /*0190*/  CS2R R6, SRZ ;  /* 0x0000000000067805 */ /* 0x000fc6000001ff00 */
[----:B-----5:R-:W-:Y:S01]  /*01a0*/  IMAD.WIDE R14, R15, 0x4, R4 ;  /* 0x000000040f0e7825 */ /* 0x020fe200078e0204 */
[----:B------:R-:W-:Y:S01]  /*01b0*/  CS2R R4, SRZ ;  /* 0x0000000000047805 */ /* 0x000fe2000001ff00 */
[----:B------:R-:W2:Y:S05]  /*01c0*/  LDG.E.EL.128 R8, desc[UR6][R8.64] ;  /* 0x0000000608087981 */ /* 0x000eaa000c2e1d00 */
[----:B------:R1:W2:Y:S01]  /*01d0*/  @!P0 LDG.E.EL.128 R4, desc[UR6][R14.64] ;  /* 0x000000060e048981 */ /* 0x0002a2000c2e1d00 */
[----:B------:R-:W3:Y:S01]  /*01e0*/  S2UR UR5, SR_CgaCtaId ;  /* 0x00000000000579c3 */ /* 0x000ee20000008800 */
[----:B------:R-:W-:Y:S01]  /*01f0*/  UMOV UR4, 0x400 ;  /* 0x0000040000047882 */ /* 0x000fe20000000000 */
[----:B------:R-:W-:Y:S01]  /*0200*/  IMAD.SHL.U32 R16, R3, 0x100, RZ ;  /* 0x0000010003107824 */ /* 0x000fe200078e00ff */
[----:B------:R-:W-:Y:S01]  /*0210*/  PRMT R13, R13, 0x6540, R3 ;  /* 0x000065400d0d7816 */ /* 0x000fe20000000003 */
[----:B------:R-:W-:-:S05]  /*0220*/  IMAD.SHL.U32 R17, R2, 0x4, RZ ;  /* 0x0000000402117824 */ /* 0x000fca00078e00ff */
[----:B------:R-:W-:Y:S01]  /*0230*/  LOP3.LUT R12, R12, 0x3c, R17, 0xf8, !PT ;  /* 0x0000003c0c0c7812 */ /* 0x000fe200078ef811 */
[----:B-1----:R-:W-:-:S03]  /*0240*/  IMAD.SHL.U32 R14, R2, 0x10, RZ ;  /* 0x00000010020e7824 */ /* 0x002fc600078e00ff */
[----:B------:R-:W-:Y:S02]  /*0250*/  ISETP.GE.AND P0, PT, R12, 0x40, PT ;  /* 0x000000400c00780c */ /* 0x000fe40003f06270 */
[----:B------:R-:W-:Y:S01]  /*0260*/  LOP3.LUT R14, R14, 0x7f0, RZ, 0xc0, !PT ;  /* 0x000007f00e0e7812 */ /* 0x000fe200078ec0ff */
[----:B---3--:R-:W-:-:S06]  /*0270*/  UPRMT UR4, UR5, 0x654, UR4 ;  /* 0x0000065405047896 */ /* 0x008fcc0008000004 */
[----:B------:R-:W-:Y:S02]  /*0280*/  LEA R18, R3, UR4, 0x4 ;  /* 0x0000000403127c11 */ /* 0x000fe4000f8e20ff */
[----:B------:R-:W-:-:S03]  /*0290*/  LEA.HI R16, R16, UR4, RZ, 0x1c ;  /* 0x0000000410107c11 */ /* 0x000fc6000f8fe0ff */
[C---:B------:R-:W-:Y:S02]  /*02a0*/  IMAD R3, R13.reuse, 0x4, R18 ;  /* 0x000000040d037824 */ /* 0x040fe400078e0212 */
[----:B------:R-:W-:Y:S01]  /*02b0*/  IMAD R16, R13, 0x4, R16 ;  /* 0x000000040d107824 */ /* 0x000fe200078e0210 */
[----:B------:R-:W-:-:S04]  /*02c0*/  SHF.R.U32.HI R13, RZ, 0x2, R2 ;  /* 0x00000002ff0d7819 */ /* 0x000fc80000011602 */
[----:B------:R-:W-:-:S04]  /*02d0*/  LOP3.LUT R13, R13, 0x1c, RZ, 0xc0, !PT ;  /* 0x0000001c0d0d7812 */ /* 0x000fc800078ec0ff */
[----:B------:R-:W-:Y:S01]  /*02e0*/  IADD3 R13, R14, UR4, R13 ;  /* 0x000000040e0d7c10 */ /* 0x000fe2000fffe00d */
[----:B--2---:R-:W-:Y:S01]  /*02f0*/  FADD R4, R8, R4 ;  /* 0x0000000408047221 */ /* 0x004fe20000000000 */
[----:B------:R-:W-:Y:S01]  /*0300*/  FADD R5, R9, R5 ;  /* 0x0000000509057221 */ /* 0x000fe20000000000 */
[----:B------:R-:W-:Y:S01]  /*0310*/  FADD R6, R10, R6 ;  /* 0x000000060a067221 */ /* 0x000fe20000000000 */
[----:B------:R-:W-:Y:S02]  /*0320*/  FADD R7, R11, R7 ;  /* 0x000000070b077221 */ /* 0x000fe40000000000 */
[----:B------:R1:W-:Y:S04]  /*0330*/  STS [R3], R4 ;  /* 0x0000000403007388 */ /* 0x0003e80000000800 */
[----:B------:R1:W-:Y:S04]  /*0340*/  STS [R16+0x104], R5 ;  /* 0x0001040510007388 */ /* 0x0003e80000000800 */
[----:B------:R1:W-:Y:S04]  /*0350*/  STS [R16+0x208], R6 ;  /* 0x0002080610007388 */ /* 0x0003e80000000800 */
[----:B------:R1:W-:Y:S01]  /*0360*/  STS [R16+0x30c], R7 ;  /* 0x00030c0710007388 */ /* 0x0003e20000000800 */
[----:B------:R-:W-:Y:S06]  /*0370*/  BAR.SYNC.DEFER_BLOCKING 0x0 ;  /* 0x0000000000007b1d */ /* 0x000fec0000010000 */
[----:B-1----:R-:W-:Y:S05]  /*0380*/  @P0 EXIT ;  /* 0x000000000000094d */ /* 0x002fea0003800000 */
[----:B------:R-:W-:Y:S01]  /*0390*/  LDS R4, [R13] ;  /* 0x000000000d047984 */ /* 0x000fe20000000800 */
[----:B------:R-:W0:Y:S01]  /*03a0*/  LDC.64 R8, c[0x0][0x220] ;  /* 0x00008800ff087b82 */ /* 0x000e220000000a00 */
[----:B------:R-:W-:Y:S02]  /*03b0*/  SHF.R.U32.HI R3, RZ, 0x4, R2 ;  /* 0x00000004ff037819 */ /* 0x000fe40000011602 */
[----:B------:R-:W-:Y:S02]  /*03c0*/  LDS R5, [R13+0x4] ;  /* 0x000004000d057984 */ /* 0x000fe40000000800 */
[----:B------:R-:W-:Y:S02]  /*03d0*/  SGXT.U32 R3, R3, 0x3 ;  /* 0x000000030303781a */ /* 0x000fe40000000000 */
[----:B------:R-:W-:Y:S02]  /*03e0*/  LDS R6, [R13+0x8] ;  /* 0x000008000d067984 */ /* 0x000fe40000000800 */
[----:B------:R-:W-:-:S02]  /*03f0*/  LOP3.LUT R3, R0, R3, RZ, 0xfc, !PT ;  /* 0x0000000300037212 */ /* 0x000fc400078efcff */
[----:B------:R-:W1:Y:S03]  /*0400*/  LDS R7, [R13+0xc] ;  /* 0x00000c000d077984 */ /* 0x000e660000000800 */
[----:B------:R-:W-:-:S04]  /*0410*/  IMAD R3, R3, 0x40, R12 ;  /* 0x0000004003037824 */ /* 0x000fc800078e020c */
[----:B0-----:R-:W-:-:S05]  /*0420*/  IMAD.WIDE R2, R3, 0x4, R8 ;  /* 0x0000000403027825 */ /* 0x001fca00078e0208 */
[----:B-1----:R-:W-:Y:S01]  /*0430*/  STG.E.128 desc[UR6][R2.64], R4 ;  /* 0x0000000402007986 */ /* 0x002fe2000c101d06 */
[----:B------:R-:W-:Y:S05]  /*0440*/  EXIT ;  /* 0x000000000000794d */ /* 0x000fea0003800000 */
.L_x_0:
[----:B------:R-:W-:-:S00]  /*0450*/  BRA `(.L_x_0) ;  /* 0xfffffffc00fc7947 */ /* 0x000fc0000383ffff */
[----:B------:R-:W-:-:S00]  /*0460*/  NOP ;  /* 0x0000000000007918 */ /* 0x000fc00000000000 */
        /* <DEDUP_REMOVED lines=9> */
.L_x_1:


//--------------------- .nv.shared.triton_poi_fused_convolution_34 --------------------------
	.section	.nv.shared.triton_poi_fused_convolution_34,"aw",@nobits
	.sectionflags	@""
	.align	16
	.zero		1024


//--------------------- .nv.constant0.triton_poi_fused_convolution_34 --------------------------
	.section	.nv.constant0.triton_poi_fused_convolution_34,"a",@progbits
	.sectionflags	@""
	.align	4
.nv.constant0.triton_poi_fused_convolution_34:
	.zero		560
